	.headerflags	@"EF_CUDA_TEXMODE_UNIFIED EF_CUDA_64BIT_ADDRESS EF_CUDA_ACCELERATORS EF_CUDA_SM90 EF_CUDA_VIRTUAL_SM(EF_CUDA_SM90)"
	.elftype	@"ET_EXEC"


//--------------------- .nv.info                  --------------------------
	.section	.nv.info,"",@"SHT_CUDA_INFO"
	.align	4


	//----- nvinfo : EIATTR_REGCOUNT
	.align		4
        /*0000*/ 	.byte	0x04, 0x2f
        /*0002*/ 	.short	(.L_1 - .L_0)
	.align		4
.L_0:
        /*0004*/ 	.word	index@(triton_poi_fused_relu_threshold_backward_1)
        /*0008*/ 	.word	0x0000000b


	//----- nvinfo : EIATTR_MIN_STACK_SIZE
	.align		4
.L_1:
        /*000c*/ 	.byte	0x04, 0x12
        /*000e*/ 	.short	(.L_3 - .L_2)
	.align		4
.L_2:
        /*0010*/ 	.word	index@(triton_poi_fused_relu_threshold_backward_1)
        /*0014*/ 	.word	0x00000000


	//----- nvinfo : EIATTR_FRAME_SIZE
	.align		4
.L_3:
        /*0018*/ 	.byte	0x04, 0x11
        /*001a*/ 	.short	(.L_5 - .L_4)
	.align		4
.L_4:
        /*001c*/ 	.word	index@(triton_poi_fused_relu_threshold_backward_1)
        /*0020*/ 	.word	0x00000000


	//----- nvinfo : EIATTR_MIN_STACK_SIZE
	.align		4
.L_5:
        /*0024*/ 	.byte	0x04, 0x12
        /*0026*/ 	.short	(.L_7 - .L_6)
	.align		4
.L_6:
        /*0028*/ 	.word	index@(triton_poi_fused_relu_threshold_backward_1)
        /*002c*/ 	.word	0x00000000
.L_7:


//--------------------- .nv.info.triton_poi_fused_relu_threshold_backward_1 --------------------------
	.section	.nv.info.triton_poi_fused_relu_threshold_backward_1,"",@"SHT_CUDA_INFO"
	.sectionflags	@""
	.align	4


	//----- nvinfo : EIATTR_CUDA_API_VERSION
	.align		4
        /*0000*/ 	.byte	0x04, 0x37
        /*0002*/ 	.short	(.L_9 - .L_8)
.L_8:
        /*0004*/ 	.word	0x0000007c


	//----- nvinfo : EIATTR_KPARAM_INFO
	.align		4
.L_9:
        /*0008*/ 	.byte	0x04, 0x17
        /*000a*/ 	.short	(.L_11 - .L_10)
.L_10:
        /*000c*/ 	.word	0x00000000
        /*0010*/ 	.short	0x0003
        /*0012*/ 	.short	0x0018
        /*0014*/ 	.byte	0x00, 0xf0, 0x11, 0x00


	//----- nvinfo : EIATTR_KPARAM_INFO
	.align		4
.L_11:
        /*0018*/ 	.byte	0x04, 0x17
        /*001a*/ 	.short	(.L_13 - .L_12)
.L_12:
        /*001c*/ 	.word	0x00000000
        /*0020*/ 	.short	0x0002
        /*0022*/ 	.short	0x0010
        /*0024*/ 	.byte	0x00, 0xf4, 0x21, 0x00


	//----- nvinfo : EIATTR_KPARAM_INFO
	.align		4
.L_13:
        /*0028*/ 	.byte	0x04, 0x17
        /*002a*/ 	.short	(.L_15 - .L_14)
.L_14:
        /*002c*/ 	.word	0x00000000
        /*0030*/ 	.short	0x0001
        /*0032*/ 	.short	0x0008
        /*0034*/ 	.byte	0x00, 0xf4, 0x21, 0x00


	//----- nvinfo : EIATTR_KPARAM_INFO
	.align		4
.L_15:
        /*0038*/ 	.byte	0x04, 0x17
        /*003a*/ 	.short	(.L_17 - .L_16)
.L_16:
        /*003c*/ 	.word	0x00000000
        /*0040*/ 	.short	0x0000
        /*0042*/ 	.short	0x0000
        /*0044*/ 	.byte	0x00, 0xf4, 0x21, 0x00


	//----- nvinfo : EIATTR_SPARSE_MMA_MASK
	.align		4
.L_17:
        /*0048*/ 	.byte	0x03, 0x50
        /*004a*/ 	.short	0x0000


	//----- nvinfo : EIATTR_MAXREG_COUNT
	.align		4
        /*004c*/ 	.byte	0x03, 0x1b
        /*004e*/ 	.short	0x00ff


	//----- nvinfo : EIATTR_EXIT_INSTR_OFFSETS
	.align		4
        /*0050*/ 	.byte	0x04, 0x1c
        /*0052*/ 	.short	(.L_19 - .L_18)


	//   ....[0]....
.L_18:
        /*0054*/ 	.word	0x000001c0


	//   ....[1]....
        /*0058*/ 	.word	0x000001e0


	//----- nvinfo : EIATTR_REQNTID
	.align		4
.L_19:
        /*005c*/ 	.byte	0x04, 0x10
        /*005e*/ 	.short	(.L_21 - .L_20)
.L_20:
        /*0060*/ 	.word	0x00000020
        /*0064*/ 	.word	0x00000001
        /*0068*/ 	.word	0x00000001


	//----- nvinfo : EIATTR_CBANK_PARAM_SIZE
	.align		4
.L_21:
        /*006c*/ 	.byte	0x03, 0x19
        /*006e*/ 	.short	0x001c


	//----- nvinfo : EIATTR_PARAM_CBANK
	.align		4
        /*0070*/ 	.byte	0x04, 0x0a
        /*0072*/ 	.short	(.L_23 - .L_22)
	.align		4
.L_22:
        /*0074*/ 	.word	index@(.nv.constant0.triton_poi_fused_relu_threshold_backward_1)
        /*0078*/ 	.short	0x0210
        /*007a*/ 	.short	0x001c


	//----- nvinfo : EIATTR_SW_WAR
	.align		4
.L_23:
        /*007c*/ 	.byte	0x04, 0x36
        /*007e*/ 	.short	(.L_25 - .L_24)
.L_24:
        /*0080*/ 	.word	0x00000008
.L_25:


//--------------------- .nv.callgraph             --------------------------
	.section	.nv.callgraph,"",@"SHT_CUDA_CALLGRAPH"
	.align	4
	.sectionentsize	8
	.align		4
        /*0000*/ 	.word	0x00000000
	.align		4
        /*0004*/ 	.word	0xffffffff
	.align		4
        /*0008*/ 	.word	0x00000000
	.align		4
        /*000c*/ 	.word	0xfffffffe
	.align		4
        /*0010*/ 	.word	0x00000000
	.align		4
        /*0014*/ 	.word	0xfffffffd
	.align		4
        /*0018*/ 	.word	0x00000000
	.align		4
        /*001c*/ 	.word	0xfffffffc


//--------------------- .text.triton_poi_fused_relu_threshold_backward_1 --------------------------
	.section	.text.triton_poi_fused_relu_threshold_backward_1,"ax",@progbits
	.align	128
        .global         triton_poi_fused_relu_threshold_backward_1
        .type           triton_poi_fused_relu_threshold_backward_1,@function
        .size           triton_poi_fused_relu_threshold_backward_1,(.L_x_1 - triton_poi_fused_relu_threshold_backward_1)
        .other          triton_poi_fused_relu_threshold_backward_1,@"STO_CUDA_ENTRY STV_DEFAULT"
triton_poi_fused_relu_threshold_backward_1:
.text.triton_poi_fused_relu_threshold_backward_1:
[----:B------:R-:W0:Y:S02]  /*0000*/  LDC R1, c[0x0][0x28] ;  /* 0x00000a00ff017b82 */ /* 0x000e240000000800 */
[----:B------:R-:W1:Y:S01]  /*0010*/  S2R R0, SR_TID.X ;  /* 0x0000000000007919 */ /* 0x000e620000002100 */
[----:B------:R-:W2:Y:S01]  /*0020*/  LDC.64 R4, c[0x0][0x218] ;  /* 0x00008600ff047b82 */ /* 0x000ea20000000a00 */
[----:B------:R-:W-:Y:S01]  /*0030*/  ULDC.64 UR4, c[0x0][0x208] ;  /* 0x0000820000047ab9 */ /* 0x000fe20000000a00 */
[----:B------:R-:W-:Y:S01]  /*0040*/  ULDC.64 UR6, c[0x0][0x220] ;  /* 0x0000880000067ab9 */ /* 0x000fe20000000a00 */
[----:B------:R-:W3:Y:S01]  /*0050*/  S2R R3, SR_CTAID.X ;  /* 0x0000000000037919 */ /* 0x000ee20000002500 */
[----:B-1----:R-:W-:-:S05]  /*0060*/  IMAD.SHL.U32 R0, R0, 0x2, RZ ;  /* 0x0000000200007824 */ /* 0x002fca00078e00ff */
[----:B------:R-:W-:-:S05]  /*0070*/  LOP3.LUT R0, R0, 0x3e, RZ, 0xc0, !PT ;  /* 0x0000003e00007812 */ /* 0x000fca00078ec0ff */
[----:B---3--:R-:W-:-:S04]  /*0080*/  IMAD R0, R3, 0x40, R0 ;  /* 0x0000004003007824 */ /* 0x008fc800078e0200 */
[C---:B------:R-:W-:Y:S01]  /*0090*/  IMAD.SHL.U32 R3, R0.reuse, 0x4, RZ ;  /* 0x0000000400037824 */ /* 0x040fe200078e00ff */
[----:B------:R-:W-:-:S03]  /*00a0*/  ISETP.GE.AND P0, PT, R0, 0x40, PT ;  /* 0x000000400000780c */ /* 0x000fc60003f06270 */
[C---:B------:R-:W-:Y:S02]  /*00b0*/  VIADD R7, R3.reuse, 0x4 ;  /* 0x0000000403077836 */ /* 0x040fe40000000000 */
[----:B--2---:R-:W-:-:S04]  /*00c0*/  IMAD.WIDE R2, R3, 0x4, R4 ;  /* 0x0000000403027825 */ /* 0x004fc800078e0204 */
[----:B------:R-:W-:Y:S01]  /*00d0*/  IMAD.WIDE R4, R7, 0x4, R4 ;  /* 0x0000000407047825 */ /* 0x000fe200078e0204 */
[----:B------:R-:W-:-:S06]  /*00e0*/  CS2R R6, SRZ ;  /* 0x0000000000067805 */ /* 0x000fcc000001ff00 */
[----:B------:R-:W2:Y:S04]  /*00f0*/  @!P0 LDG.E.EL R6, desc[UR4][R2.64+0xc] ;  /* 0x00000c0402068981 */ /* 0x000ea8000c2e1900 */
[----:B------:R-:W3:Y:S01]  /*0100*/  @!P0 LDG.E.EL R7, desc[UR4][R4.64+0xc] ;  /* 0x00000c0404078981 */ /* 0x000ee2000c2e1900 */
[C---:B--2---:R-:W-:Y:S02]  /*0110*/  FSETP.GEU.AND P2, PT, R6.reuse, RZ, PT ;  /* 0x000000ff0600720b */ /* 0x044fe40003f4e000 */
[C---:B---3--:R-:W-:Y:S02]  /*0120*/  FSETP.GEU.AND P1, PT, R7.reuse, RZ, PT ;  /* 0x000000ff0700720b */ /* 0x048fe40003f2e000 */
[----:B------:R-:W-:Y:S02]  /*0130*/  FSEL R6, R6, RZ, P2 ;  /* 0x000000ff06067208 */ /* 0x000fe40001000000 */
[----:B------:R-:W-:-:S02]  /*0140*/  FSEL R7, R7, RZ, P1 ;  /* 0x000000ff07077208 */ /* 0x000fc40000800000 */
[----:B------:R-:W-:Y:S02]  /*0150*/  FSETP.GTU.AND P2, PT, R6, RZ, PT ;  /* 0x000000ff0600720b */ /* 0x000fe40003f4c000 */
[----:B------:R-:W-:Y:S02]  /*0160*/  FSETP.GTU.AND P1, PT, R7, RZ, PT ;  /* 0x000000ff0700720b */ /* 0x000fe40003f2c000 */
[----:B------:R-:W-:Y:S02]  /*0170*/  IADD3 R6, P3, R0, UR6, RZ ;  /* 0x0000000600067c10 */ /* 0x000fe4000ff7e0ff */
[----:B------:R-:W-:Y:S02]  /*0180*/  SEL R8, RZ, 0x1, P2 ;  /* 0x00000001ff087807 */ /* 0x000fe40001000000 */
[----:B------:R-:W-:Y:S02]  /*0190*/  SEL R3, RZ, 0x100, P1 ;  /* 0x00000100ff037807 */ /* 0x000fe40000800000 */
[----:B------:R-:W-:-:S03]  /*01a0*/  LEA.HI.X.SX32 R7, R0, UR7, 0x1, P3 ;  /* 0x0000000700077c11 */ /* 0x000fc600098f0eff */
[----:B------:R-:W-:Y:S01]  /*01b0*/  IMAD.IADD R3, R8, 0x1, R3 ;  /* 0x0000000108037824 */ /* 0x000fe200078e0203 */
[----:B------:R-:W-:Y:S06]  /*01c0*/  @P0 EXIT ;  /* 0x000000000000094d */ /* 0x000fec0003800000 */
[----:B------:R-:W-:Y:S01]  /*01d0*/  STG.E.U16 desc[UR4][R6.64], R3 ;  /* 0x0000000306007986 */ /* 0x000fe2000c101504 */
[----:B------:R-:W-:Y:S05]  /*01e0*/  EXIT ;  /* 0x000000000000794d */ /* 0x000fea0003800000 */
.L_x_0:
[----:B------:R-:W-:-:S00]  /*01f0*/  BRA `(.L_x_0) ;  /* 0xfffffffc00fc7947 */ /* 0x000fc0000383ffff */
[----:B------:R-:W-:-:S00]  /*0200*/  NOP ;  /* 0x0000000000007918 */ /* 0x000fc00000000000 */
[----:B------:R-:W-:-:S00]  /*0210*/  NOP ;  /* 0x0000000000007918 */ /* 0x000fc00000000000 */
[----:B------:R-:W-:-:S00]  /*0220*/  NOP ;  /* 0x0000000000007918 */ /* 0x000fc00000000000 */
[----:B------:R-:W-:-:S00]  /*0230*/  NOP ;  /* 0x0000000000007918 */ /* 0x000fc00000000000 */
[----:B------:R-:W-:-:S00]  /*0240*/  NOP ;  /* 0x0000000000007918 */ /* 0x000fc00000000000 */
[----:B------:R-:W-:-:S00]  /*0250*/  NOP ;  /* 0x0000000000007918 */ /* 0x000fc00000000000 */
[----:B------:R-:W-:-:S00]  /*0260*/  NOP ;  /* 0x0000000000007918 */ /* 0x000fc00000000000 */
[----:B------:R-:W-:-:S00]  /*0270*/  NOP ;  /* 0x0000000000007918 */ /* 0x000fc00000000000 */
.L_x_1:


//--------------------- .nv.constant0.triton_poi_fused_relu_threshold_backward_1 --------------------------
	.section	.nv.constant0.triton_poi_fused_relu_threshold_backward_1,"a",@progbits
	.sectionflags	@""
	.align	4
.nv.constant0.triton_poi_fused_relu_threshold_backward_1:
	.zero		556
